//
// Generated by NVIDIA NVVM Compiler
//
// Compiler Build ID: CL-36424714
// Cuda compilation tools, release 13.0, V13.0.88
// Based on NVVM 20.0.0
//

.version 9.0
.target sm_100
.address_size 64

	// .globl	_Z5relaxiiPiS_S_S_S_S_

.visible .entry _Z5relaxiiPiS_S_S_S_S_(
	.param .u32 _Z5relaxiiPiS_S_S_S_S__param_0,
	.param .u32 _Z5relaxiiPiS_S_S_S_S__param_1,
	.param .u64 .ptr .align 1 _Z5relaxiiPiS_S_S_S_S__param_2,
	.param .u64 .ptr .align 1 _Z5relaxiiPiS_S_S_S_S__param_3,
	.param .u64 .ptr .align 1 _Z5relaxiiPiS_S_S_S_S__param_4,
	.param .u64 .ptr .align 1 _Z5relaxiiPiS_S_S_S_S__param_5,
	.param .u64 .ptr .align 1 _Z5relaxiiPiS_S_S_S_S__param_6,
	.param .u64 .ptr .align 1 _Z5relaxiiPiS_S_S_S_S__param_7
)
{
	.reg .pred 	%p<6>;
	.reg .b32 	%r<25>;
	.reg .b64 	%rd<22>;

	ld.param.u32 	%r12, [_Z5relaxiiPiS_S_S_S_S__param_0];
	ld.param.u32 	%r11, [_Z5relaxiiPiS_S_S_S_S__param_1];
	ld.param.u64 	%rd7, [_Z5relaxiiPiS_S_S_S_S__param_3];
	ld.param.u64 	%rd8, [_Z5relaxiiPiS_S_S_S_S__param_4];
	ld.param.u64 	%rd9, [_Z5relaxiiPiS_S_S_S_S__param_5];
	ld.param.u64 	%rd11, [_Z5relaxiiPiS_S_S_S_S__param_6];
	ld.param.u64 	%rd10, [_Z5relaxiiPiS_S_S_S_S__param_7];
	cvta.to.global.u64 	%rd1, %rd11;
	mov.u32 	%r13, %tid.x;
	mov.u32 	%r14, %ntid.x;
	mov.u32 	%r15, %ctaid.x;
	mad.lo.s32 	%r1, %r14, %r15, %r13;
	add.s32 	%r16, %r12, -1;
	setp.ge.u32 	%p1, %r1, %r16;
	@%p1 bra 	$L__BB0_6;
	cvta.to.global.u64 	%rd12, %rd7;
	mul.wide.u32 	%rd13, %r1, 4;
	add.s64 	%rd2, %rd12, %rd13;
	ld.global.u32 	%r23, [%rd2];
	ld.global.u32 	%r24, [%rd2+4];
	setp.ge.s32 	%p2, %r23, %r24;
	@%p2 bra 	$L__BB0_6;
	add.s64 	%rd3, %rd1, %rd13;
	cvta.to.global.u64 	%rd4, %rd9;
	cvta.to.global.u64 	%rd5, %rd8;
	cvta.to.global.u64 	%rd6, %rd10;
$L__BB0_3:
	mul.wide.s32 	%rd15, %r23, 4;
	add.s64 	%rd16, %rd4, %rd15;
	ld.global.u32 	%r17, [%rd16];
	ld.global.u32 	%r18, [%rd3];
	add.s64 	%rd17, %rd5, %rd15;
	ld.global.u32 	%r6, [%rd17];
	mul.wide.s32 	%rd18, %r6, 4;
	add.s64 	%rd19, %rd1, %rd18;
	ld.global.u32 	%r19, [%rd19+-4];
	add.s32 	%r20, %r18, %r17;
	setp.eq.s32 	%p3, %r18, %r11;
	selp.b32 	%r7, %r11, %r20, %p3;
	setp.ge.s32 	%p4, %r7, %r19;
	@%p4 bra 	$L__BB0_5;
	add.s64 	%rd21, %rd6, %rd18;
	atom.global.min.s32 	%r21, [%rd21+-4], %r7;
	ld.global.u32 	%r24, [%rd2+4];
$L__BB0_5:
	add.s32 	%r23, %r23, 1;
	setp.lt.s32 	%p5, %r23, %r24;
	@%p5 bra 	$L__BB0_3;
$L__BB0_6:
	ret;

}
	// .globl	_Z14updateDistanceiPiS_S_S_S_S_
.visible .entry _Z14updateDistanceiPiS_S_S_S_S_(
	.param .u32 _Z14updateDistanceiPiS_S_S_S_S__param_0,
	.param .u64 .ptr .align 1 _Z14updateDistanceiPiS_S_S_S_S__param_1,
	.param .u64 .ptr .align 1 _Z14updateDistanceiPiS_S_S_S_S__param_2,
	.param .u64 .ptr .align 1 _Z14updateDistanceiPiS_S_S_S_S__param_3,
	.param .u64 .ptr .align 1 _Z14updateDistanceiPiS_S_S_S_S__param_4,
	.param .u64 .ptr .align 1 _Z14updateDistanceiPiS_S_S_S_S__param_5,
	.param .u64 .ptr .align 1 _Z14updateDistanceiPiS_S_S_S_S__param_6
)
{
	.reg .pred 	%p<3>;
	.reg .b32 	%r<10>;
	.reg .b64 	%rd<8>;

	ld.param.u32 	%r5, [_Z14updateDistanceiPiS_S_S_S_S__param_0];
	ld.param.u64 	%rd3, [_Z14updateDistanceiPiS_S_S_S_S__param_5];
	ld.param.u64 	%rd4, [_Z14updateDistanceiPiS_S_S_S_S__param_6];
	mov.u32 	%r6, %tid.x;
	mov.u32 	%r7, %ntid.x;
	mov.u32 	%r8, %ctaid.x;
	mad.lo.s32 	%r1, %r7, %r8, %r6;
	setp.ge.u32 	%p1, %r1, %r5;
	@%p1 bra 	$L__BB1_4;
	cvta.to.global.u64 	%rd5, %rd3;
	cvta.to.global.u64 	%rd6, %rd4;
	mul.wide.u32 	%rd7, %r1, 4;
	add.s64 	%rd1, %rd5, %rd7;
	ld.global.u32 	%r9, [%rd1];
	add.s64 	%rd2, %rd6, %rd7;
	ld.global.u32 	%r3, [%rd2];
	setp.le.s32 	%p2, %r9, %r3;
	@%p2 bra 	$L__BB1_3;
	st.global.u32 	[%rd1], %r3;
	mov.u32 	%r9, %r3;
$L__BB1_3:
	st.global.u32 	[%rd2], %r9;
$L__BB1_4:
	ret;

}


// ===== COMPILED SASS (sm_100) =====

	.target	sm_100

	.elftype	@"ET_EXEC"


//--------------------- .note.nv.tkinfo           --------------------------
	.section	.note.nv.tkinfo,"",@"SHT_NOTE"
	.sectionflags	@"SHF_NOTE_NV_TKINFO"
	.tkinfo
        /*0018*/ 	.word	0x00000002
        /*0030*/ 	.string	""
        /*0030*/ 	.string	"ptxas"
        /*0030*/ 	.string	"Cuda compilation tools, release 13.0, V13.0.88"
        /*0030*/ 	.string	"Build cuda_13.0.r13.0/compiler.36424714_0"
        /*0030*/ 	.string	"-arch sm_100 -m 64 "



//--------------------- .note.nv.cuinfo           --------------------------
	.section	.note.nv.cuinfo,"",@"SHT_NOTE"
	.sectionflags	@"SHF_NOTE_NV_CUINFO"
        /*0018*/ 	.short	0x0002
        /*001a*/ 	.short	0x0064
        /*001c*/ 	.short	0x0082
	.zero		2


//--------------------- .nv.info                  --------------------------
	.section	.nv.info,"",@"SHT_CUDA_INFO"
	.align	4


	//----- nvinfo : EIATTR_REGCOUNT
	.align		4
        /*0000*/ 	.byte	0x04, 0x2f
        /*0002*/ 	.short	(.L_1 - .L_0)
	.align		4
.L_0:
        /*0004*/ 	.word	index@(_Z5relaxiiPiS_S_S_S_S_)
        /*0008*/ 	.word	0x0000001c


	//----- nvinfo : EIATTR_FRAME_SIZE
	.align		4
.L_1:
        /*000c*/ 	.byte	0x04, 0x11
        /*000e*/ 	.short	(.L_3 - .L_2)
	.align		4
.L_2:
        /*0010*/ 	.word	index@(_Z5relaxiiPiS_S_S_S_S_)
        /*0014*/ 	.word	0x00000000


	//----- nvinfo : EIATTR_REGCOUNT
	.align		4
.L_3:
        /*0018*/ 	.byte	0x04, 0x2f
        /*001a*/ 	.short	(.L_5 - .L_4)
	.align		4
.L_4:
        /*001c*/ 	.word	index@(_Z14updateDistanceiPiS_S_S_S_S_)
        /*0020*/ 	.word	0x0000000a


	//----- nvinfo : EIATTR_FRAME_SIZE
	.align		4
.L_5:
        /*0024*/ 	.byte	0x04, 0x11
        /*0026*/ 	.short	(.L_7 - .L_6)
	.align		4
.L_6:
        /*0028*/ 	.word	index@(_Z14updateDistanceiPiS_S_S_S_S_)
        /*002c*/ 	.word	0x00000000


	//----- nvinfo : EIATTR_MIN_STACK_SIZE
	.align		4
.L_7:
        /*0030*/ 	.byte	0x04, 0x12
        /*0032*/ 	.short	(.L_9 - .L_8)
	.align		4
.L_8:
        /*0034*/ 	.word	index@(_Z14updateDistanceiPiS_S_S_S_S_)
        /*0038*/ 	.word	0x00000000


	//----- nvinfo : EIATTR_MIN_STACK_SIZE
	.align		4
.L_9:
        /*003c*/ 	.byte	0x04, 0x12
        /*003e*/ 	.short	(.L_11 - .L_10)
	.align		4
.L_10:
        /*0040*/ 	.word	index@(_Z5relaxiiPiS_S_S_S_S_)
        /*0044*/ 	.word	0x00000000
.L_11:


//--------------------- .nv.compat                --------------------------
	.section	.nv.compat,"",@"SHT_CUDA_COMPAT_INFO"
	.align	4
        /*0000*/ 	.byte	0x02, 0x09, 0x00, 0x00, 0x02, 0x02, 0x01, 0x00, 0x02, 0x05, 0x05, 0x00, 0x03, 0x07, 0x01, 0x01
        /*0010*/ 	.byte	0x02, 0x03, 0x00, 0x00, 0x02, 0x06, 0x01, 0x00, 0x04, 0x0b, 0x08, 0x00, 0x09, 0x00, 0x00, 0x00
        /*0020*/ 	.byte	0x00, 0x00, 0x00, 0x00


//--------------------- .nv.info._Z14updateDistanceiPiS_S_S_S_S_ --------------------------
	.section	.nv.info._Z14updateDistanceiPiS_S_S_S_S_,"",@"SHT_CUDA_INFO"
	.sectionflags	@""
	.align	4


	//----- nvinfo : EIATTR_CUDA_API_VERSION
	.align		4
        /*0000*/ 	.byte	0x04, 0x37
        /*0002*/ 	.short	(.L_13 - .L_12)
.L_12:
        /*0004*/ 	.word	0x00000082


	//----- nvinfo : EIATTR_KPARAM_INFO
	.align		4
.L_13:
        /*0008*/ 	.byte	0x04, 0x17
        /*000a*/ 	.short	(.L_15 - .L_14)
.L_14:
        /*000c*/ 	.word	0x00000000
        /*0010*/ 	.short	0x0006
        /*0012*/ 	.short	0x0030
        /*0014*/ 	.byte	0x00, 0xf5, 0x21, 0x00


	//----- nvinfo : EIATTR_KPARAM_INFO
	.align		4
.L_15:
        /*0018*/ 	.byte	0x04, 0x17
        /*001a*/ 	.short	(.L_17 - .L_16)
.L_16:
        /*001c*/ 	.word	0x00000000
        /*0020*/ 	.short	0x0005
        /*0022*/ 	.short	0x0028
        /*0024*/ 	.byte	0x00, 0xf5, 0x21, 0x00


	//----- nvinfo : EIATTR_KPARAM_INFO
	.align		4
.L_17:
        /*0028*/ 	.byte	0x04, 0x17
        /*002a*/ 	.short	(.L_19 - .L_18)
.L_18:
        /*002c*/ 	.word	0x00000000
        /*0030*/ 	.short	0x0004
        /*0032*/ 	.short	0x0020
        /*0034*/ 	.byte	0x00, 0xf5, 0x21, 0x00


	//----- nvinfo : EIATTR_KPARAM_INFO
	.align		4
.L_19:
        /*0038*/ 	.byte	0x04, 0x17
        /*003a*/ 	.short	(.L_21 - .L_20)
.L_20:
        /*003c*/ 	.word	0x00000000
        /*0040*/ 	.short	0x0003
        /*0042*/ 	.short	0x0018
        /*0044*/ 	.byte	0x00, 0xf5, 0x21, 0x00


	//----- nvinfo : EIATTR_KPARAM_INFO
	.align		4
.L_21:
        /*0048*/ 	.byte	0x04, 0x17
        /*004a*/ 	.short	(.L_23 - .L_22)
.L_22:
        /*004c*/ 	.word	0x00000000
        /*0050*/ 	.short	0x0002
        /*0052*/ 	.short	0x0010
        /*0054*/ 	.byte	0x00, 0xf5, 0x21, 0x00


	//----- nvinfo : EIATTR_KPARAM_INFO
	.align		4
.L_23:
        /*0058*/ 	.byte	0x04, 0x17
        /*005a*/ 	.short	(.L_25 - .L_24)
.L_24:
        /*005c*/ 	.word	0x00000000
        /*0060*/ 	.short	0x0001
        /*0062*/ 	.short	0x0008
        /*0064*/ 	.byte	0x00, 0xf5, 0x21, 0x00


	//----- nvinfo : EIATTR_KPARAM_INFO
	.align		4
.L_25:
        /*0068*/ 	.byte	0x04, 0x17
        /*006a*/ 	.short	(.L_27 - .L_26)
.L_26:
        /*006c*/ 	.word	0x00000000
        /*0070*/ 	.short	0x0000
        /*0072*/ 	.short	0x0000
        /*0074*/ 	.byte	0x00, 0xf0, 0x11, 0x00


	//----- nvinfo : EIATTR_SPARSE_MMA_MASK
	.align		4
.L_27:
        /*0078*/ 	.byte	0x03, 0x50
        /*007a*/ 	.short	0x0000


	//----- nvinfo : EIATTR_MAXREG_COUNT
	.align		4
        /*007c*/ 	.byte	0x03, 0x1b
        /*007e*/ 	.short	0x00ff


	//----- nvinfo : EIATTR_MERCURY_ISA_VERSION
	.align		4
        /*0080*/ 	.byte	0x03, 0x5f
        /*0082*/ 	.short	0x0101


	//----- nvinfo : EIATTR_VRC_CTA_INIT_COUNT
	.align		4
        /*0084*/ 	.byte	0x02, 0x4a
	.zero		1
	.zero		1


	//----- nvinfo : EIATTR_EXIT_INSTR_OFFSETS
	.align		4
        /*0088*/ 	.byte	0x04, 0x1c
        /*008a*/ 	.short	(.L_29 - .L_28)


	//   ....[0]....
.L_28:
        /*008c*/ 	.word	0x00000070


	//   ....[1]....
        /*0090*/ 	.word	0x00000130


	//----- nvinfo : EIATTR_CBANK_PARAM_SIZE
	.align		4
.L_29:
        /*0094*/ 	.byte	0x03, 0x19
        /*0096*/ 	.short	0x0038


	//----- nvinfo : EIATTR_PARAM_CBANK
	.align		4
        /*0098*/ 	.byte	0x04, 0x0a
        /*009a*/ 	.short	(.L_31 - .L_30)
	.align		4
.L_30:
        /*009c*/ 	.word	index@(.nv.constant0._Z14updateDistanceiPiS_S_S_S_S_)
        /*00a0*/ 	.short	0x0380
        /*00a2*/ 	.short	0x0038


	//----- nvinfo : EIATTR_SW_WAR
	.align		4
.L_31:
        /*00a4*/ 	.byte	0x04, 0x36
        /*00a6*/ 	.short	(.L_33 - .L_32)
.L_32:
        /*00a8*/ 	.word	0x00000008
.L_33:


//--------------------- .nv.info._Z5relaxiiPiS_S_S_S_S_ --------------------------
	.section	.nv.info._Z5relaxiiPiS_S_S_S_S_,"",@"SHT_CUDA_INFO"
	.sectionflags	@""
	.align	4


	//----- nvinfo : EIATTR_CUDA_API_VERSION
	.align		4
        /*0000*/ 	.byte	0x04, 0x37
        /*0002*/ 	.short	(.L_35 - .L_34)
.L_34:
        /*0004*/ 	.word	0x00000082


	//----- nvinfo : EIATTR_KPARAM_INFO
	.align		4
.L_35:
        /*0008*/ 	.byte	0x04, 0x17
        /*000a*/ 	.short	(.L_37 - .L_36)
.L_36:
        /*000c*/ 	.word	0x00000000
        /*0010*/ 	.short	0x0007
        /*0012*/ 	.short	0x0030
        /*0014*/ 	.byte	0x00, 0xf5, 0x21, 0x00


	//----- nvinfo : EIATTR_KPARAM_INFO
	.align		4
.L_37:
        /*0018*/ 	.byte	0x04, 0x17
        /*001a*/ 	.short	(.L_39 - .L_38)
.L_38:
        /*001c*/ 	.word	0x00000000
        /*0020*/ 	.short	0x0006
        /*0022*/ 	.short	0x0028
        /*0024*/ 	.byte	0x00, 0xf5, 0x21, 0x00


	//----- nvinfo : EIATTR_KPARAM_INFO
	.align		4
.L_39:
        /*0028*/ 	.byte	0x04, 0x17
        /*002a*/ 	.short	(.L_41 - .L_40)
.L_40:
        /*002c*/ 	.word	0x00000000
        /*0030*/ 	.short	0x0005
        /*0032*/ 	.short	0x0020
        /*0034*/ 	.byte	0x00, 0xf5, 0x21, 0x00


	//----- nvinfo : EIATTR_KPARAM_INFO
	.align		4
.L_41:
        /*0038*/ 	.byte	0x04, 0x17
        /*003a*/ 	.short	(.L_43 - .L_42)
.L_42:
        /*003c*/ 	.word	0x00000000
        /*0040*/ 	.short	0x0004
        /*0042*/ 	.short	0x0018
        /*0044*/ 	.byte	0x00, 0xf5, 0x21, 0x00


	//----- nvinfo : EIATTR_KPARAM_INFO
	.align		4
.L_43:
        /*0048*/ 	.byte	0x04, 0x17
        /*004a*/ 	.short	(.L_45 - .L_44)
.L_44:
        /*004c*/ 	.word	0x00000000
        /*0050*/ 	.short	0x0003
        /*0052*/ 	.short	0x0010
        /*0054*/ 	.byte	0x00, 0xf5, 0x21, 0x00


	//----- nvinfo : EIATTR_KPARAM_INFO
	.align		4
.L_45:
        /*0058*/ 	.byte	0x04, 0x17
        /*005a*/ 	.short	(.L_47 - .L_46)
.L_46:
        /*005c*/ 	.word	0x00000000
        /*0060*/ 	.short	0x0002
        /*0062*/ 	.short	0x0008
        /*0064*/ 	.byte	0x00, 0xf5, 0x21, 0x00


	//----- nvinfo : EIATTR_KPARAM_INFO
	.align		4
.L_47:
        /*0068*/ 	.byte	0x04, 0x17
        /*006a*/ 	.short	(.L_49 - .L_48)
.L_48:
        /*006c*/ 	.word	0x00000000
        /*0070*/ 	.short	0x0001
        /*0072*/ 	.short	0x0004
        /*0074*/ 	.byte	0x00, 0xf0, 0x11, 0x00


	//----- nvinfo : EIATTR_KPARAM_INFO
	.align		4
.L_49:
        /*0078*/ 	.byte	0x04, 0x17
        /*007a*/ 	.short	(.L_51 - .L_50)
.L_50:
        /*007c*/ 	.word	0x00000000
        /*0080*/ 	.short	0x0000
        /*0082*/ 	.short	0x0000
        /*0084*/ 	.byte	0x00, 0xf0, 0x11, 0x00


	//----- nvinfo : EIATTR_SPARSE_MMA_MASK
	.align		4
.L_51:
        /*0088*/ 	.byte	0x03, 0x50
        /*008a*/ 	.short	0x0000


	//----- nvinfo : EIATTR_MAXREG_COUNT
	.align		4
        /*008c*/ 	.byte	0x03, 0x1b
        /*008e*/ 	.short	0x00ff


	//----- nvinfo : EIATTR_MERCURY_ISA_VERSION
	.align		4
        /*0090*/ 	.byte	0x03, 0x5f
        /*0092*/ 	.short	0x0101


	//----- nvinfo : EIATTR_VRC_CTA_INIT_COUNT
	.align		4
        /*0094*/ 	.byte	0x02, 0x4a
	.zero		1
	.zero		1


	//----- nvinfo : EIATTR_EXIT_INSTR_OFFSETS
	.align		4
        /*0098*/ 	.byte	0x04, 0x1c
        /*009a*/ 	.short	(.L_53 - .L_52)


	//   ....[0]....
.L_52:
        /*009c*/ 	.word	0x00000080


	//   ....[1]....
        /*00a0*/ 	.word	0x000000f0


	//   ....[2]....
        /*00a4*/ 	.word	0x000002b0


	//----- nvinfo : EIATTR_CRS_STACK_SIZE
	.align		4
.L_53:
        /*00a8*/ 	.byte	0x04, 0x1e
        /*00aa*/ 	.short	(.L_55 - .L_54)
.L_54:
        /*00ac*/ 	.word	0x00000000


	//----- nvinfo : EIATTR_CBANK_PARAM_SIZE
	.align		4
.L_55:
        /*00b0*/ 	.byte	0x03, 0x19
        /*00b2*/ 	.short	0x0038


	//----- nvinfo : EIATTR_PARAM_CBANK
	.align		4
        /*00b4*/ 	.byte	0x04, 0x0a
        /*00b6*/ 	.short	(.L_57 - .L_56)
	.align		4
.L_56:
        /*00b8*/ 	.word	index@(.nv.constant0._Z5relaxiiPiS_S_S_S_S_)
        /*00bc*/ 	.short	0x0380
        /*00be*/ 	.short	0x0038


	//----- nvinfo : EIATTR_SW_WAR
	.align		4
.L_57:
        /*00c0*/ 	.byte	0x04, 0x36
        /*00c2*/ 	.short	(.L_59 - .L_58)
.L_58:
        /*00c4*/ 	.word	0x00000008
.L_59:


//--------------------- .nv.callgraph             --------------------------
	.section	.nv.callgraph,"",@"SHT_CUDA_CALLGRAPH"
	.align	4
	.sectionentsize	8
	.align		4
        /*0000*/ 	.word	0x00000000
	.align		4
        /*0004*/ 	.word	0xffffffff
	.align		4
        /*0008*/ 	.word	0x00000000
	.align		4
        /*000c*/ 	.word	0xfffffffe
	.align		4
        /*0010*/ 	.word	0x00000000
	.align		4
        /*0014*/ 	.word	0xfffffffd
	.align		4
        /*0018*/ 	.word	0x00000000
	.align		4
        /*001c*/ 	.word	0xfffffffc


//--------------------- .text._Z14updateDistanceiPiS_S_S_S_S_ --------------------------
	.section	.text._Z14updateDistanceiPiS_S_S_S_S_,"ax",@progbits
	.align	128
        .global         _Z14updateDistanceiPiS_S_S_S_S_
        .type           _Z14updateDistanceiPiS_S_S_S_S_,@function
        .size           _Z14updateDistanceiPiS_S_S_S_S_,(.L_x_5 - _Z14updateDistanceiPiS_S_S_S_S_)
        .other          _Z14updateDistanceiPiS_S_S_S_S_,@"STO_CUDA_ENTRY STV_DEFAULT"
_Z14updateDistanceiPiS_S_S_S_S_:
.text._Z14updateDistanceiPiS_S_S_S_S_:
[----:B------:R-:W-:Y:S01]  /*0000*/  LDC R1, c[0x0][0x37c] ;  /* 0x0000df00ff017b82 */ /* 0x000fe20000000800 */
[----:B------:R-:W0:Y:S01]  /*0010*/  S2R R7, SR_TID.X ;  /* 0x0000000000077919 */ /* 0x000e220000002100 */
[----:B------:R-:W0:Y:S01]  /*0020*/  LDCU UR4, c[0x0][0x360] ;  /* 0x00006c00ff0477ac */ /* 0x000e220008000800 */
[----:B------:R-:W0:Y:S01]  /*0030*/  S2R R0, SR_CTAID.X ;  /* 0x0000000000007919 */ /* 0x000e220000002500 */
[----:B------:R-:W1:Y:S01]  /*0040*/  LDCU UR5, c[0x0][0x380] ;  /* 0x00007000ff0577ac */ /* 0x000e620008000800 */
[----:B0-----:R-:W-:-:S05]  /*0050*/  IMAD R7, R0, UR4, R7 ;  /* 0x0000000400077c24 */ /* 0x001fca000f8e0207 */
[----:B-1----:R-:W-:-:S13]  /*0060*/  ISETP.GE.U32.AND P0, PT, R7, UR5, PT ;  /* 0x0000000507007c0c */ /* 0x002fda000bf06070 */
[----:B------:R-:W-:Y:S05]  /*0070*/  @P0 EXIT ;  /* 0x000000000000094d */ /* 0x000fea0003800000 */
[----:B------:R-:W0:Y:S01]  /*0080*/  LDC.64 R2, c[0x0][0x3a8] ;  /* 0x0000ea00ff027b82 */ /* 0x000e220000000a00 */
[----:B------:R-:W1:Y:S07]  /*0090*/  LDCU.64 UR4, c[0x0][0x358] ;  /* 0x00006b00ff0477ac */ /* 0x000e6e0008000a00 */
[----:B------:R-:W2:Y:S01]  /*00a0*/  LDC.64 R4, c[0x0][0x3b0] ;  /* 0x0000ec00ff047b82 */ /* 0x000ea20000000a00 */
[----:B0-----:R-:W-:-:S05]  /*00b0*/  IMAD.WIDE.U32 R2, R7, 0x4, R2 ;  /* 0x0000000407027825 */ /* 0x001fca00078e0002 */
[----:B-1----:R-:W3:Y:S01]  /*00c0*/  LDG.E R0, desc[UR4][R2.64] ;  /* 0x0000000402007981 */ /* 0x002ee2000c1e1900 */
[----:B--2---:R-:W-:-:S05]  /*00d0*/  IMAD.WIDE.U32 R4, R7, 0x4, R4 ;  /* 0x0000000407047825 */ /* 0x004fca00078e0004 */
[----:B------:R-:W3:Y:S02]  /*00e0*/  LDG.E R7, desc[UR4][R4.64] ;  /* 0x0000000404077981 */ /* 0x000ee4000c1e1900 */
[----:B---3--:R-:W-:-:S13]  /*00f0*/  ISETP.GT.AND P0, PT, R0, R7, PT ;  /* 0x000000070000720c */ /* 0x008fda0003f04270 */
[----:B------:R-:W-:Y:S01]  /*0100*/  @P0 MOV R0, R7 ;  /* 0x0000000700000202 */ /* 0x000fe20000000f00 */
[----:B------:R-:W-:Y:S04]  /*0110*/  @P0 STG.E desc[UR4][R2.64], R7 ;  /* 0x0000000702000986 */ /* 0x000fe8000c101904 */
[----:B------:R-:W-:Y:S01]  /*0120*/  STG.E desc[UR4][R4.64], R0 ;  /* 0x0000000004007986 */ /* 0x000fe2000c101904 */
[----:B------:R-:W-:Y:S05]  /*0130*/  EXIT ;  /* 0x000000000000794d */ /* 0x000fea0003800000 */
.L_x_0:
[----:B------:R-:W-:-:S00]  /*0140*/  BRA `(.L_x_0) ;  /* 0xfffffffc00fc7947 */ /* 0x000fc0000383ffff */
[----:B------:R-:W-:-:S00]  /*0150*/  NOP ;  /* 0x0000000000007918 */ /* 0x000fc00000000000 */
        /* <DEDUP_REMOVED lines=10> */
.L_x_5:


//--------------------- .text._Z5relaxiiPiS_S_S_S_S_ --------------------------
	.section	.text._Z5relaxiiPiS_S_S_S_S_,"ax",@progbits
	.align	128
        .global         _Z5relaxiiPiS_S_S_S_S_
        .type           _Z5relaxiiPiS_S_S_S_S_,@function
        .size           _Z5relaxiiPiS_S_S_S_S_,(.L_x_6 - _Z5relaxiiPiS_S_S_S_S_)
        .other          _Z5relaxiiPiS_S_S_S_S_,@"STO_CUDA_ENTRY STV_DEFAULT"
_Z5relaxiiPiS_S_S_S_S_:
.text._Z5relaxiiPiS_S_S_S_S_:
[----:B------:R-:W-:Y:S01]  /*0000*/  LDC R1, c[0x0][0x37c] ;  /* 0x0000df00ff017b82 */ /* 0x000fe20000000800 */
[----:B------:R-:W0:Y:S01]  /*0010*/  S2R R15, SR_TID.X ;  /* 0x00000000000f7919 */ /* 0x000e220000002100 */
[----:B------:R-:W1:Y:S01]  /*0020*/  LDCU UR4, c[0x0][0x380] ;  /* 0x00007000ff0477ac */ /* 0x000e620008000800 */
[----:B------:R-:W0:Y:S01]  /*0030*/  S2R R0, SR_CTAID.X ;  /* 0x0000000000007919 */ /* 0x000e220000002500 */
[----:B------:R-:W0:Y:S01]  /*0040*/  LDCU UR5, c[0x0][0x360] ;  /* 0x00006c00ff0577ac */ /* 0x000e220008000800 */
[----:B-1----:R-:W-:Y:S01]  /*0050*/  UIADD3 UR4, UPT, UPT, UR4, -0x1, URZ ;  /* 0xffffffff04047890 */ /* 0x002fe2000fffe0ff */
[----:B0-----:R-:W-:-:S05]  /*0060*/  IMAD R15, R0, UR5, R15 ;  /* 0x00000005000f7c24 */ /* 0x001fca000f8e020f */
[----:B------:R-:W-:-:S13]  /*0070*/  ISETP.GE.U32.AND P0, PT, R15, UR4, PT ;  /* 0x000000040f007c0c */ /* 0x000fda000bf06070 */
[----:B------:R-:W-:Y:S05]  /*0080*/  @P0 EXIT ;  /* 0x000000000000094d */ /* 0x000fea0003800000 */
[----:B------:R-:W0:Y:S01]  /*0090*/  LDC.64 R10, c[0x0][0x390] ;  /* 0x0000e400ff0a7b82 */ /* 0x000e220000000a00 */
[----:B------:R-:W1:Y:S01]  /*00a0*/  LDCU.64 UR4, c[0x0][0x358] ;  /* 0x00006b00ff0477ac */ /* 0x000e620008000a00 */
[----:B0-----:R-:W-:-:S05]  /*00b0*/  IMAD.WIDE.U32 R10, R15, 0x4, R10 ;  /* 0x000000040f0a7825 */ /* 0x001fca00078e000a */
[----:B-1----:R-:W2:Y:S04]  /*00c0*/  LDG.E R0, desc[UR4][R10.64] ;  /* 0x000000040a007981 */ /* 0x002ea8000c1e1900 */
[----:B------:R-:W2:Y:S02]  /*00d0*/  LDG.E R17, desc[UR4][R10.64+0x4] ;  /* 0x000004040a117981 */ /* 0x000ea4000c1e1900 */
[----:B--2---:R-:W-:-:S13]  /*00e0*/  ISETP.GE.AND P0, PT, R0, R17, PT ;  /* 0x000000110000720c */ /* 0x004fda0003f06270 */
[----:B------:R-:W-:Y:S05]  /*00f0*/  @P0 EXIT ;  /* 0x000000000000094d */ /* 0x000fea0003800000 */
[----:B------:R-:W0:Y:S01]  /*0100*/  LDC.64 R12, c[0x0][0x3a8] ;  /* 0x0000ea00ff0c7b82 */ /* 0x000e220000000a00 */
[----:B------:R-:W-:-:S07]  /*0110*/  MOV R21, R17 ;  /* 0x0000001100157202 */ /* 0x000fce0000000f00 */
[----:B------:R-:W1:Y:S08]  /*0120*/  LDC.64 R8, c[0x0][0x398] ;  /* 0x0000e600ff087b82 */ /* 0x000e700000000a00 */
[----:B------:R-:W2:Y:S08]  /*0130*/  LDC.64 R6, c[0x0][0x3b0] ;  /* 0x0000ec00ff067b82 */ /* 0x000eb00000000a00 */
[----:B------:R-:W3:Y:S01]  /*0140*/  LDC.64 R4, c[0x0][0x3a0] ;  /* 0x0000e800ff047b82 */ /* 0x000ee20000000a00 */
[----:B0-----:R-:W-:-:S07]  /*0150*/  IMAD.WIDE.U32 R12, R15, 0x4, R12 ;  /* 0x000000040f0c7825 */ /* 0x001fce00078e000c */
[----:B------:R-:W0:Y:S02]  /*0160*/  LDC.64 R2, c[0x0][0x3a8] ;  /* 0x0000ea00ff027b82 */ /* 0x000e240000000a00 */
.L_x_3:
[C---:B-1----:R-:W-:Y:S01]  /*0170*/  IMAD.WIDE R16, R0.reuse, 0x4, R8 ;  /* 0x0000000400107825 */ /* 0x042fe200078e0208 */
[----:B------:R-:W4:Y:S01]  /*0180*/  LDG.E R23, desc[UR4][R12.64] ;  /* 0x000000040c177981 */ /* 0x000f22000c1e1900 */
[----:B0-----:R-:W4:Y:S04]  /*0190*/  LDC R25, c[0x0][0x384] ;  /* 0x0000e100ff197b82 */ /* 0x001f280000000800 */
[----:B------:R-:W0:Y:S01]  /*01a0*/  LDG.E R17, desc[UR4][R16.64] ;  /* 0x0000000410117981 */ /* 0x000e22000c1e1900 */
[----:B---3--:R-:W-:-:S06]  /*01b0*/  IMAD.WIDE R14, R0, 0x4, R4 ;  /* 0x00000004000e7825 */ /* 0x008fcc00078e0204 */
[----:B------:R-:W3:Y:S01]  /*01c0*/  LDG.E R14, desc[UR4][R14.64] ;  /* 0x000000040e0e7981 */ /* 0x000ee2000c1e1900 */
[----:B0-----:R-:W-:-:S06]  /*01d0*/  IMAD.WIDE R18, R17, 0x4, R2 ;  /* 0x0000000411127825 */ /* 0x001fcc00078e0202 */
[----:B------:R-:W5:Y:S01]  /*01e0*/  LDG.E R18, desc[UR4][R18.64+-0x4] ;  /* 0xfffffc0412127981 */ /* 0x000f62000c1e1900 */
[----:B----4-:R-:W-:-:S13]  /*01f0*/  ISETP.NE.AND P0, PT, R23, R25, PT ;  /* 0x000000191700720c */ /* 0x010fda0003f05270 */
[----:B---3--:R-:W-:Y:S01]  /*0200*/  @P0 IADD3 R25, PT, PT, R14, R23, RZ ;  /* 0x000000170e190210 */ /* 0x008fe20007ffe0ff */
[----:B------:R-:W-:Y:S01]  /*0210*/  BSSY.RECONVERGENT B0, `(.L_x_1) ;  /* 0x0000007000007945 */ /* 0x000fe20003800200 */
[----:B------:R-:W-:Y:S02]  /*0220*/  IADD3 R0, PT, PT, R0, 0x1, RZ ;  /* 0x0000000100007810 */ /* 0x000fe40007ffe0ff */
[----:B-----5:R-:W-:-:S13]  /*0230*/  ISETP.GE.AND P0, PT, R25, R18, PT ;  /* 0x000000121900720c */ /* 0x020fda0003f06270 */
[----:B------:R-:W-:Y:S05]  /*0240*/  @P0 BRA `(.L_x_2) ;  /* 0x00000000000c0947 */ /* 0x000fea0003800000 */
[----:B--2---:R-:W-:-:S05]  /*0250*/  IMAD.WIDE R14, R17, 0x4, R6 ;  /* 0x00000004110e7825 */ /* 0x004fca00078e0206 */
[----:B------:R0:W-:Y:S04]  /*0260*/  REDG.E.MIN.S32.STRONG.GPU desc[UR4][R14.64+-0x4], R25 ;  /* 0xfffffc190e00798e */ /* 0x0001e8000c92e304 */
[----:B------:R0:W5:Y:S02]  /*0270*/  LDG.E R21, desc[UR4][R10.64+0x4] ;  /* 0x000004040a157981 */ /* 0x000164000c1e1900 */
.L_x_2:
[----:B------:R-:W-:Y:S05]  /*0280*/  BSYNC.RECONVERGENT B0 ;  /* 0x0000000000007941 */ /* 0x000fea0003800200 */
.L_x_1:
[----:B-----5:R-:W-:-:S13]  /*0290*/  ISETP.GE.AND P0, PT, R0, R21, PT ;  /* 0x000000150000720c */ /* 0x020fda0003f06270 */
[----:B------:R-:W-:Y:S05]  /*02a0*/  @!P0 BRA `(.L_x_3) ;  /* 0xfffffffc00b08947 */ /* 0x000fea000383ffff */
[----:B------:R-:W-:Y:S05]  /*02b0*/  EXIT ;  /* 0x000000000000794d */ /* 0x000fea0003800000 */
.L_x_4:
        /* <DEDUP_REMOVED lines=12> */
.L_x_6:


//--------------------- .nv.shared.reserved.0     --------------------------
	.section	.nv.shared.reserved.0,"aw",@nobits
	.weak		__nv_reservedSMEM_offset_0_alias
	.size		__nv_reservedSMEM_offset_0_alias, 0, 64
	.other		__nv_reservedSMEM_offset_0_alias,@"STO_CUDA_RESERVED_SHARED STV_DEFAULT"
__nv_reservedSMEM_offset_0_alias:
	.zero		0
	.zero		64


//--------------------- .nv.constant0._Z14updateDistanceiPiS_S_S_S_S_ --------------------------
	.section	.nv.constant0._Z14updateDistanceiPiS_S_S_S_S_,"a",@progbits
	.sectionflags	@""
	.align	4
.nv.constant0._Z14updateDistanceiPiS_S_S_S_S_:
	.zero		952


//--------------------- .nv.constant0._Z5relaxiiPiS_S_S_S_S_ --------------------------
	.section	.nv.constant0._Z5relaxiiPiS_S_S_S_S_,"a",@progbits
	.sectionflags	@""
	.align	4
.nv.constant0._Z5relaxiiPiS_S_S_S_S_:
	.zero		952


//--------------------- SYMBOLS --------------------------

	.type		.nv.reservedSmem.offset0,@object
	.size		.nv.reservedSmem.offset0,0x4
